//
// Generated by NVIDIA NVVM Compiler
//
// Compiler Build ID: CL-36424714
// Cuda compilation tools, release 13.0, V13.0.88
// Based on NVVM 20.0.0
//

.version 9.0
.target sm_100
.address_size 64

	// .globl	_Z9add_arrayPfS_
// _ZZ9add_arrayPfS_E15array_per_block has been demoted

.visible .entry _Z9add_arrayPfS_(
	.param .u64 .ptr .align 1 _Z9add_arrayPfS__param_0,
	.param .u64 .ptr .align 1 _Z9add_arrayPfS__param_1
)
{
	.reg .pred 	%p<13>;
	.reg .b32 	%r<68>;
	.reg .b32 	%f<17>;
	.reg .b64 	%rd<15>;
	// demoted variable
	.shared .align 4 .b8 _ZZ9add_arrayPfS_E15array_per_block[1024];
	ld.param.u64 	%rd3, [_Z9add_arrayPfS__param_0];
	ld.param.u64 	%rd2, [_Z9add_arrayPfS__param_1];
	cvta.to.global.u64 	%rd1, %rd3;
	mov.u32 	%r1, %ctaid.x;
	shl.b32 	%r29, %r1, 8;
	mov.u32 	%r2, %tid.x;
	add.s32 	%r61, %r29, %r2;
	mov.u32 	%r30, %nctaid.x;
	shl.b32 	%r4, %r30, 8;
	setp.gt.s32 	%p1, %r61, 65535;
	mov.b32 	%r66, 0;
	@%p1 bra 	$L__BB0_7;
	add.s32 	%r33, %r61, %r4;
	max.s32 	%r34, %r33, 65536;
	setp.lt.s32 	%p2, %r33, 65536;
	selp.u32 	%r35, 1, 0, %p2;
	add.s32 	%r36, %r33, %r35;
	sub.s32 	%r37, %r34, %r36;
	div.u32 	%r38, %r37, %r4;
	add.s32 	%r39, %r38, %r35;
	add.s32 	%r5, %r39, 1;
	and.b32  	%r6, %r5, 3;
	setp.lt.u32 	%p3, %r39, 3;
	mov.b32 	%r66, 0;
	@%p3 bra 	$L__BB0_4;
	and.b32  	%r41, %r5, -4;
	neg.s32 	%r57, %r41;
	mov.b32 	%r66, 0;
	mul.wide.s32 	%rd6, %r4, 4;
$L__BB0_3:
	mul.wide.s32 	%rd4, %r61, 4;
	add.s64 	%rd5, %rd1, %rd4;
	ld.global.f32 	%f1, [%rd5];
	cvt.rn.f32.s32 	%f2, %r66;
	add.f32 	%f3, %f1, %f2;
	cvt.rzi.s32.f32 	%r42, %f3;
	add.s32 	%r43, %r61, %r4;
	add.s64 	%rd7, %rd5, %rd6;
	ld.global.f32 	%f4, [%rd7];
	cvt.rn.f32.s32 	%f5, %r42;
	add.f32 	%f6, %f4, %f5;
	cvt.rzi.s32.f32 	%r44, %f6;
	add.s32 	%r45, %r43, %r4;
	add.s64 	%rd8, %rd7, %rd6;
	ld.global.f32 	%f7, [%rd8];
	cvt.rn.f32.s32 	%f8, %r44;
	add.f32 	%f9, %f7, %f8;
	cvt.rzi.s32.f32 	%r46, %f9;
	add.s32 	%r47, %r45, %r4;
	add.s64 	%rd9, %rd8, %rd6;
	ld.global.f32 	%f10, [%rd9];
	cvt.rn.f32.s32 	%f11, %r46;
	add.f32 	%f12, %f10, %f11;
	cvt.rzi.s32.f32 	%r66, %f12;
	add.s32 	%r61, %r47, %r4;
	add.s32 	%r57, %r57, 4;
	setp.ne.s32 	%p4, %r57, 0;
	@%p4 bra 	$L__BB0_3;
$L__BB0_4:
	setp.eq.s32 	%p5, %r6, 0;
	@%p5 bra 	$L__BB0_7;
	neg.s32 	%r63, %r6;
$L__BB0_6:
	.pragma "nounroll";
	mul.wide.s32 	%rd10, %r61, 4;
	add.s64 	%rd11, %rd1, %rd10;
	ld.global.f32 	%f13, [%rd11];
	cvt.rn.f32.s32 	%f14, %r66;
	add.f32 	%f15, %f13, %f14;
	cvt.rzi.s32.f32 	%r66, %f15;
	add.s32 	%r61, %r61, %r4;
	add.s32 	%r63, %r63, 1;
	setp.ne.s32 	%p6, %r63, 0;
	@%p6 bra 	$L__BB0_6;
$L__BB0_7:
	shl.b32 	%r48, %r2, 2;
	mov.u32 	%r49, _ZZ9add_arrayPfS_E15array_per_block;
	add.s32 	%r25, %r49, %r48;
	st.shared.u32 	[%r25], %r66;
	bar.sync 	0;
	setp.gt.u32 	%p7, %r2, 255;
	@%p7 bra 	$L__BB0_12;
	mov.b32 	%r67, 256;
$L__BB0_9:
	shr.u32 	%r27, %r67, 1;
	setp.ge.u32 	%p8, %r2, %r27;
	@%p8 bra 	$L__BB0_11;
	shl.b32 	%r51, %r27, 2;
	add.s32 	%r52, %r25, %r51;
	ld.shared.u32 	%r53, [%r52];
	ld.shared.u32 	%r54, [%r25];
	add.s32 	%r55, %r54, %r53;
	st.shared.u32 	[%r25], %r55;
$L__BB0_11:
	setp.lt.u32 	%p9, %r2, %r27;
	bar.sync 	0;
	setp.gt.u32 	%p10, %r67, 3;
	and.pred  	%p11, %p9, %p10;
	mov.u32 	%r67, %r27;
	@%p11 bra 	$L__BB0_9;
$L__BB0_12:
	setp.ne.s32 	%p12, %r2, 0;
	@%p12 bra 	$L__BB0_14;
	ld.shared.u32 	%r56, [_ZZ9add_arrayPfS_E15array_per_block];
	cvt.rn.f32.s32 	%f16, %r56;
	cvta.to.global.u64 	%rd12, %rd2;
	mul.wide.u32 	%rd13, %r1, 4;
	add.s64 	%rd14, %rd12, %rd13;
	st.global.f32 	[%rd14], %f16;
$L__BB0_14:
	ret;

}


// ===== COMPILED SASS (sm_100) =====

	.target	sm_100

	.elftype	@"ET_EXEC"


//--------------------- .note.nv.tkinfo           --------------------------
	.section	.note.nv.tkinfo,"",@"SHT_NOTE"
	.sectionflags	@"SHF_NOTE_NV_TKINFO"
	.tkinfo
        /*0018*/ 	.word	0x00000002
        /*0030*/ 	.string	""
        /*0030*/ 	.string	"ptxas"
        /*0030*/ 	.string	"Cuda compilation tools, release 13.0, V13.0.88"
        /*0030*/ 	.string	"Build cuda_13.0.r13.0/compiler.36424714_0"
        /*0030*/ 	.string	"-arch sm_100 -m 64 "



//--------------------- .note.nv.cuinfo           --------------------------
	.section	.note.nv.cuinfo,"",@"SHT_NOTE"
	.sectionflags	@"SHF_NOTE_NV_CUINFO"
        /*0018*/ 	.short	0x0002
        /*001a*/ 	.short	0x0064
        /*001c*/ 	.short	0x0082
	.zero		2


//--------------------- .nv.info                  --------------------------
	.section	.nv.info,"",@"SHT_CUDA_INFO"
	.align	4


	//----- nvinfo : EIATTR_REGCOUNT
	.align		4
        /*0000*/ 	.byte	0x04, 0x2f
        /*0002*/ 	.short	(.L_1 - .L_0)
	.align		4
.L_0:
        /*0004*/ 	.word	index@(_Z9add_arrayPfS_)
        /*0008*/ 	.word	0x00000020


	//----- nvinfo : EIATTR_FRAME_SIZE
	.align		4
.L_1:
        /*000c*/ 	.byte	0x04, 0x11
        /*000e*/ 	.short	(.L_3 - .L_2)
	.align		4
.L_2:
        /*0010*/ 	.word	index@(_Z9add_arrayPfS_)
        /*0014*/ 	.word	0x00000000


	//----- nvinfo : EIATTR_MIN_STACK_SIZE
	.align		4
.L_3:
        /*0018*/ 	.byte	0x04, 0x12
        /*001a*/ 	.short	(.L_5 - .L_4)
	.align		4
.L_4:
        /*001c*/ 	.word	index@(_Z9add_arrayPfS_)
        /*0020*/ 	.word	0x00000000
.L_5:


//--------------------- .nv.compat                --------------------------
	.section	.nv.compat,"",@"SHT_CUDA_COMPAT_INFO"
	.align	4
        /*0000*/ 	.byte	0x02, 0x09, 0x00, 0x00, 0x02, 0x02, 0x01, 0x00, 0x02, 0x05, 0x05, 0x00, 0x03, 0x07, 0x01, 0x01
        /*0010*/ 	.byte	0x02, 0x03, 0x00, 0x00, 0x02, 0x06, 0x01, 0x00, 0x04, 0x0b, 0x08, 0x00, 0x09, 0x00, 0x00, 0x00
        /*0020*/ 	.byte	0x00, 0x00, 0x00, 0x00


//--------------------- .nv.info._Z9add_arrayPfS_ --------------------------
	.section	.nv.info._Z9add_arrayPfS_,"",@"SHT_CUDA_INFO"
	.sectionflags	@""
	.align	4


	//----- nvinfo : EIATTR_CUDA_API_VERSION
	.align		4
        /*0000*/ 	.byte	0x04, 0x37
        /*0002*/ 	.short	(.L_7 - .L_6)
.L_6:
        /*0004*/ 	.word	0x00000082


	//----- nvinfo : EIATTR_KPARAM_INFO
	.align		4
.L_7:
        /*0008*/ 	.byte	0x04, 0x17
        /*000a*/ 	.short	(.L_9 - .L_8)
.L_8:
        /*000c*/ 	.word	0x00000000
        /*0010*/ 	.short	0x0001
        /*0012*/ 	.short	0x0008
        /*0014*/ 	.byte	0x00, 0xf5, 0x21, 0x00


	//----- nvinfo : EIATTR_KPARAM_INFO
	.align		4
.L_9:
        /*0018*/ 	.byte	0x04, 0x17
        /*001a*/ 	.short	(.L_11 - .L_10)
.L_10:
        /*001c*/ 	.word	0x00000000
        /*0020*/ 	.short	0x0000
        /*0022*/ 	.short	0x0000
        /*0024*/ 	.byte	0x00, 0xf5, 0x21, 0x00


	//----- nvinfo : EIATTR_SPARSE_MMA_MASK
	.align		4
.L_11:
        /*0028*/ 	.byte	0x03, 0x50
        /*002a*/ 	.short	0x0000


	//----- nvinfo : EIATTR_MAXREG_COUNT
	.align		4
        /*002c*/ 	.byte	0x03, 0x1b
        /*002e*/ 	.short	0x00ff


	//----- nvinfo : EIATTR_NUM_BARRIERS
	.align		4
        /*0030*/ 	.byte	0x02, 0x4c
        /*0032*/ 	.byte	0x01
	.zero		1


	//----- nvinfo : EIATTR_MERCURY_ISA_VERSION
	.align		4
        /*0034*/ 	.byte	0x03, 0x5f
        /*0036*/ 	.short	0x0101


	//----- nvinfo : EIATTR_VRC_CTA_INIT_COUNT
	.align		4
        /*0038*/ 	.byte	0x02, 0x4a
	.zero		1
	.zero		1


	//----- nvinfo : EIATTR_EXIT_INSTR_OFFSETS
	.align		4
        /*003c*/ 	.byte	0x04, 0x1c
        /*003e*/ 	.short	(.L_13 - .L_12)


	//   ....[0]....
.L_12:
        /*0040*/ 	.word	0x000010b0


	//   ....[1]....
        /*0044*/ 	.word	0x00001140


	//----- nvinfo : EIATTR_CRS_STACK_SIZE
	.align		4
.L_13:
        /*0048*/ 	.byte	0x04, 0x1e
        /*004a*/ 	.short	(.L_15 - .L_14)
.L_14:
        /*004c*/ 	.word	0x00000000


	//----- nvinfo : EIATTR_CBANK_PARAM_SIZE
	.align		4
.L_15:
        /*0050*/ 	.byte	0x03, 0x19
        /*0052*/ 	.short	0x0010


	//----- nvinfo : EIATTR_PARAM_CBANK
	.align		4
        /*0054*/ 	.byte	0x04, 0x0a
        /*0056*/ 	.short	(.L_17 - .L_16)
	.align		4
.L_16:
        /*0058*/ 	.word	index@(.nv.constant0._Z9add_arrayPfS_)
        /*005c*/ 	.short	0x0380
        /*005e*/ 	.short	0x0010


	//----- nvinfo : EIATTR_SW_WAR
	.align		4
.L_17:
        /*0060*/ 	.byte	0x04, 0x36
        /*0062*/ 	.short	(.L_19 - .L_18)
.L_18:
        /*0064*/ 	.word	0x00000008
.L_19:


//--------------------- .nv.callgraph             --------------------------
	.section	.nv.callgraph,"",@"SHT_CUDA_CALLGRAPH"
	.align	4
	.sectionentsize	8
	.align		4
        /*0000*/ 	.word	0x00000000
	.align		4
        /*0004*/ 	.word	0xffffffff
	.align		4
        /*0008*/ 	.word	0x00000000
	.align		4
        /*000c*/ 	.word	0xfffffffe
	.align		4
        /*0010*/ 	.word	0x00000000
	.align		4
        /*0014*/ 	.word	0xfffffffd
	.align		4
        /*0018*/ 	.word	0x00000000
	.align		4
        /*001c*/ 	.word	0xfffffffc


//--------------------- .text._Z9add_arrayPfS_    --------------------------
	.section	.text._Z9add_arrayPfS_,"ax",@progbits
	.align	128
        .global         _Z9add_arrayPfS_
        .type           _Z9add_arrayPfS_,@function
        .size           _Z9add_arrayPfS_,(.L_x_15 - _Z9add_arrayPfS_)
        .other          _Z9add_arrayPfS_,@"STO_CUDA_ENTRY STV_DEFAULT"
_Z9add_arrayPfS_:
.text._Z9add_arrayPfS_:
[----:B------:R-:W-:Y:S01]  /*0000*/  LDC R1, c[0x0][0x37c] ;  /* 0x0000df00ff017b82 */ /* 0x000fe20000000800 */
[----:B------:R-:W0:Y:S07]  /*0010*/  S2R R0, SR_CTAID.X ;  /* 0x0000000000007919 */ /* 0x000e2e0000002500 */
[----:B------:R-:W1:Y:S01]  /*0020*/  LDC R2, c[0x0][0x370] ;  /* 0x0000dc00ff027b82 */ /* 0x000e620000000800 */
[----:B------:R-:W2:Y:S01]  /*0030*/  LDCU.64 UR6, c[0x0][0x358] ;  /* 0x00006b00ff0677ac */ /* 0x000ea20008000a00 */
[----:B------:R-:W-:Y:S01]  /*0040*/  BSSY.RECONVERGENT B2, `(.L_x_0) ;  /* 0x00000ee000027945 */ /* 0x000fe20003800200 */
[----:B------:R-:W0:Y:S01]  /*0050*/  S2R R3, SR_TID.X ;  /* 0x0000000000037919 */ /* 0x000e220000002100 */
[----:B------:R-:W-:-:S02]  /*0060*/  IMAD.MOV.U32 R21, RZ, RZ, RZ ;  /* 0x000000ffff157224 */ /* 0x000fc400078e00ff */
[----:B0-----:R-:W-:-:S05]  /*0070*/  IMAD R9, R0, 0x100, R3 ;  /* 0x0000010000097824 */ /* 0x001fca00078e0203 */
[----:B------:R-:W-:-:S13]  /*0080*/  ISETP.GT.AND P0, PT, R9, 0xffff, PT ;  /* 0x0000ffff0900780c */ /* 0x000fda0003f04270 */
[----:B-12---:R-:W-:Y:S05]  /*0090*/  @P0 BRA `(.L_x_1) ;  /* 0x0000000c00a00947 */ /* 0x006fea0003800000 */
[----:B------:R-:W-:Y:S01]  /*00a0*/  SHF.L.U32 R2, R2, 0x8, RZ ;  /* 0x0000000802027819 */ /* 0x000fe200000006ff */
[----:B------:R-:W-:Y:S01]  /*00b0*/  BSSY.RECONVERGENT B1, `(.L_x_2) ;  /* 0x00000d9000017945 */ /* 0x000fe20003800200 */
[----:B------:R-:W-:Y:S02]  /*00c0*/  IMAD.MOV.U32 R21, RZ, RZ, RZ ;  /* 0x000000ffff157224 */ /* 0x000fe400078e00ff */
[----:B------:R-:W0:Y:S01]  /*00d0*/  I2F.U32.RP R10, R2 ;  /* 0x00000002000a7306 */ /* 0x000e220000209000 */
[C---:B------:R-:W-:Y:S01]  /*00e0*/  IADD3 R6, PT, PT, R2.reuse, R9, RZ ;  /* 0x0000000902067210 */ /* 0x040fe20007ffe0ff */
[----:B------:R-:W-:Y:S01]  /*00f0*/  IMAD.MOV R11, RZ, RZ, -R2 ;  /* 0x000000ffff0b7224 */ /* 0x000fe200078e0a02 */
[----:B------:R-:W-:Y:S02]  /*0100*/  ISETP.NE.U32.AND P2, PT, R2, RZ, PT ;  /* 0x000000ff0200720c */ /* 0x000fe40003f45070 */
[C---:B------:R-:W-:Y:S02]  /*0110*/  ISETP.GE.AND P0, PT, R6.reuse, 0x10000, PT ;  /* 0x000100000600780c */ /* 0x040fe40003f06270 */
[----:B------:R-:W-:-:S02]  /*0120*/  VIMNMX R7, PT, PT, R6, 0x10000, !PT ;  /* 0x0001000006077848 */ /* 0x000fc40007fe0100 */
[----:B------:R-:W-:-:S04]  /*0130*/  SEL R8, RZ, 0x1, P0 ;  /* 0x00000001ff087807 */ /* 0x000fc80000000000 */
[----:B------:R-:W-:Y:S01]  /*0140*/  IADD3 R7, PT, PT, R7, -R6, -R8 ;  /* 0x8000000607077210 */ /* 0x000fe20007ffe808 */
[----:B0-----:R-:W0:Y:S02]  /*0150*/  MUFU.RCP R10, R10 ;  /* 0x0000000a000a7308 */ /* 0x001e240000001000 */
[----:B0-----:R-:W-:-:S06]  /*0160*/  VIADD R4, R10, 0xffffffe ;  /* 0x0ffffffe0a047836 */ /* 0x001fcc0000000000 */
[----:B------:R0:W1:Y:S02]  /*0170*/  F2I.FTZ.U32.TRUNC.NTZ R5, R4 ;  /* 0x0000000400057305 */ /* 0x000064000021f000 */
[----:B0-----:R-:W-:Y:S02]  /*0180*/  IMAD.MOV.U32 R4, RZ, RZ, RZ ;  /* 0x000000ffff047224 */ /* 0x001fe400078e00ff */
[----:B-1----:R-:W-:-:S04]  /*0190*/  IMAD R11, R11, R5, RZ ;  /* 0x000000050b0b7224 */ /* 0x002fc800078e02ff */
[----:B------:R-:W-:-:S06]  /*01a0*/  IMAD.HI.U32 R10, R5, R11, R4 ;  /* 0x0000000b050a7227 */ /* 0x000fcc00078e0004 */
[----:B------:R-:W-:-:S04]  /*01b0*/  IMAD.HI.U32 R5, R10, R7, RZ ;  /* 0x000000070a057227 */ /* 0x000fc800078e00ff */
[----:B------:R-:W-:-:S04]  /*01c0*/  IMAD.MOV R4, RZ, RZ, -R5 ;  /* 0x000000ffff047224 */ /* 0x000fc800078e0a05 */
[----:B------:R-:W-:-:S05]  /*01d0*/  IMAD R7, R2, R4, R7 ;  /* 0x0000000402077224 */ /* 0x000fca00078e0207 */
[----:B------:R-:W-:-:S13]  /*01e0*/  ISETP.GE.U32.AND P0, PT, R7, R2, PT ;  /* 0x000000020700720c */ /* 0x000fda0003f06070 */
[----:B------:R-:W-:Y:S01]  /*01f0*/  @P0 IADD3 R7, PT, PT, -R2, R7, RZ ;  /* 0x0000000702070210 */ /* 0x000fe20007ffe1ff */
[----:B------:R-:W-:-:S03]  /*0200*/  @P0 VIADD R5, R5, 0x1 ;  /* 0x0000000105050836 */ /* 0x000fc60000000000 */
[----:B------:R-:W-:-:S13]  /*0210*/  ISETP.GE.U32.AND P1, PT, R7, R2, PT ;  /* 0x000000020700720c */ /* 0x000fda0003f26070 */
[----:B------:R-:W-:Y:S01]  /*0220*/  @P1 VIADD R5, R5, 0x1 ;  /* 0x0000000105051836 */ /* 0x000fe20000000000 */
[----:B------:R-:W-:-:S04]  /*0230*/  @!P2 LOP3.LUT R5, RZ, R2, RZ, 0x33, !PT ;  /* 0x00000002ff05a212 */ /* 0x000fc800078e33ff */
[----:B------:R-:W-:-:S04]  /*0240*/  IADD3 R5, PT, PT, R8, R5, RZ ;  /* 0x0000000508057210 */ /* 0x000fc80007ffe0ff */
[C---:B------:R-:W-:Y:S01]  /*0250*/  ISETP.GE.U32.AND P0, PT, R5.reuse, 0x3, PT ;  /* 0x000000030500780c */ /* 0x040fe20003f06070 */
[----:B------:R-:W-:-:S05]  /*0260*/  VIADD R5, R5, 0x1 ;  /* 0x0000000105057836 */ /* 0x000fca0000000000 */
[----:B------:R-:W-:-:S07]  /*0270*/  LOP3.LUT R4, R5, 0x3, RZ, 0xc0, !PT ;  /* 0x0000000305047812 */ /* 0x000fce00078ec0ff */
[----:B------:R-:W-:Y:S05]  /*0280*/  @!P0 BRA `(.L_x_3) ;  /* 0x0000000800ec8947 */ /* 0x000fea0003800000 */
[----:B------:R-:W-:Y:S01]  /*0290*/  LOP3.LUT R5, R5, 0xfffffffc, RZ, 0xc0, !PT ;  /* 0xfffffffc05057812 */ /* 0x000fe200078ec0ff */
[----:B------:R-:W0:Y:S01]  /*02a0*/  LDC.64 R14, c[0x0][0x380] ;  /* 0x0000e000ff0e7b82 */ /* 0x000e220000000a00 */
[----:B------:R-:W-:Y:S01]  /*02b0*/  BSSY.RELIABLE B0, `(.L_x_4) ;  /* 0x000009f000007945 */ /* 0x000fe20003800100 */
[----:B------:R-:W-:Y:S01]  /*02c0*/  IMAD.MOV.U32 R21, RZ, RZ, RZ ;  /* 0x000000ffff157224 */ /* 0x000fe200078e00ff */
[----:B------:R-:W-:-:S04]  /*02d0*/  IADD3 R5, PT, PT, -R5, RZ, RZ ;  /* 0x000000ff05057210 */ /* 0x000fc80007ffe1ff */
[----:B------:R-:W-:-:S13]  /*02e0*/  ISETP.GE.AND P0, PT, R5, RZ, PT ;  /* 0x000000ff0500720c */ /* 0x000fda0003f06270 */
[----:B------:R-:W-:Y:S05]  /*02f0*/  @P0 BRA `(.L_x_5) ;  /* 0x0000000800680947 */ /* 0x000fea0003800000 */
[----:B------:R-:W-:Y:S01]  /*0300*/  IMAD.MOV R6, RZ, RZ, -R5 ;  /* 0x000000ffff067224 */ /* 0x000fe200078e0a05 */
[----:B------:R-:W-:Y:S01]  /*0310*/  BSSY.RECONVERGENT B3, `(.L_x_6) ;  /* 0x0000061000037945 */ /* 0x000fe20003800200 */
[----:B------:R-:W-:-:S03]  /*0320*/  PLOP3.LUT P0, PT, PT, PT, PT, 0x80, 0x8 ;  /* 0x000000000008781c */ /* 0x000fc60003f0f070 */
[----:B------:R-:W-:-:S13]  /*0330*/  ISETP.GT.AND P1, PT, R6, 0xc, PT ;  /* 0x0000000c0600780c */ /* 0x000fda0003f24270 */
[----:B------:R-:W-:Y:S05]  /*0340*/  @!P1 BRA `(.L_x_7) ;  /* 0x0000000400749947 */ /* 0x000fea0003800000 */
[----:B------:R-:W1:Y:S01]  /*0350*/  LDC.64 R12, c[0x0][0x380] ;  /* 0x0000e000ff0c7b82 */ /* 0x000e620000000a00 */
[----:B------:R-:W-:-:S13]  /*0360*/  PLOP3.LUT P0, PT, PT, PT, PT, 0x8, 0x80 ;  /* 0x000000000080781c */ /* 0x000fda0003f0e170 */
.L_x_8:
[----:B-1----:R-:W-:-:S05]  /*0370*/  IMAD.WIDE R10, R9, 0x4, R12 ;  /* 0x00000004090a7825 */ /* 0x002fca00078e020c */
[----:B--2---:R-:W2:Y:S01]  /*0380*/  LDG.E R20, desc[UR6][R10.64] ;  /* 0x000000060a147981 */ /* 0x004ea2000c1e1900 */
[----:B------:R-:W-:-:S05]  /*0390*/  IMAD.WIDE R18, R2, 0x4, R10 ;  /* 0x0000000402127825 */ /* 0x000fca00078e020a */
[----:B---3--:R-:W3:Y:S01]  /*03a0*/  LDG.E R25, desc[UR6][R18.64] ;  /* 0x0000000612197981 */ /* 0x008ee2000c1e1900 */
[----:B------:R-:W-:-:S05]  /*03b0*/  IMAD.WIDE R26, R2, 0x4, R18 ;  /* 0x00000004021a7825 */ /* 0x000fca00078e0212 */
[----:B------:R-:W4:Y:S01]  /*03c0*/  LDG.E R6, desc[UR6][R26.64] ;  /* 0x000000061a067981 */ /* 0x000f22000c1e1900 */
[----:B------:R-:W-:-:S05]  /*03d0*/  IMAD.WIDE R28, R2, 0x4, R26 ;  /* 0x00000004021c7825 */ /* 0x000fca00078e021a */
[----:B------:R-:W5:Y:S01]  /*03e0*/  LDG.E R24, desc[UR6][R28.64] ;  /* 0x000000061c187981 */ /* 0x000f62000c1e1900 */
[----:B------:R-:W-:-:S04]  /*03f0*/  IADD3 R9, PT, PT, R2, R9, R2 ;  /* 0x0000000902097210 */ /* 0x000fc80007ffe002 */
[----:B------:R-:W-:-:S05]  /*0400*/  IADD3 R7, PT, PT, R2, R9, R2 ;  /* 0x0000000902077210 */ /* 0x000fca0007ffe002 */
[----:B------:R-:W-:-:S05]  /*0410*/  IMAD.WIDE R8, R7, 0x4, R12 ;  /* 0x0000000407087825 */ /* 0x000fca00078e020c */
[----:B------:R-:W5:Y:S01]  /*0420*/  LDG.E R23, desc[UR6][R8.64] ;  /* 0x0000000608177981 */ /* 0x000f62000c1e1900 */
[----:B------:R-:W-:-:S05]  /*0430*/  IMAD.WIDE R16, R2, 0x4, R8 ;  /* 0x0000000402107825 */ /* 0x000fca00078e0208 */
[----:B------:R1:W5:Y:S02]  /*0440*/  LDG.E R22, desc[UR6][R16.64] ;  /* 0x0000000610167981 */ /* 0x000364000c1e1900 */
[----:B-1----:R-:W-:-:S05]  /*0450*/  IMAD.WIDE R16, R2, 0x4, R16 ;  /* 0x0000000402107825 */ /* 0x002fca00078e0210 */
[----:B------:R-:W5:Y:S01]  /*0460*/  LDG.E R11, desc[UR6][R16.64] ;  /* 0x00000006100b7981 */ /* 0x000f62000c1e1900 */
[----:B------:R-:W-:-:S05]  /*0470*/  IMAD.WIDE R18, R2, 0x4, R16 ;  /* 0x0000000402127825 */ /* 0x000fca00078e0210 */
[----:B------:R1:W5:Y:S01]  /*0480*/  LDG.E R10, desc[UR6][R18.64] ;  /* 0x00000006120a7981 */ /* 0x000362000c1e1900 */
[----:B------:R-:W-:-:S04]  /*0490*/  IADD3 R27, PT, PT, R2, R7, R2 ;  /* 0x00000007021b7210 */ /* 0x000fc80007ffe002 */
[----:B------:R-:W-:-:S05]  /*04a0*/  IADD3 R27, PT, PT, R2, R27, R2 ;  /* 0x0000001b021b7210 */ /* 0x000fca0007ffe002 */
[----:B------:R-:W-:-:S05]  /*04b0*/  IMAD.WIDE R28, R27, 0x4, R12 ;  /* 0x000000041b1c7825 */ /* 0x000fca00078e020c */
[----:B------:R-:W5:Y:S01]  /*04c0*/  LDG.E R9, desc[UR6][R28.64] ;  /* 0x000000061c097981 */ /* 0x000f62000c1e1900 */
[----:B-1----:R-:W-:-:S05]  /*04d0*/  IMAD.WIDE R18, R2, 0x4, R28 ;  /* 0x0000000402127825 */ /* 0x002fca00078e021c */
[----:B------:R-:W5:Y:S01]  /*04e0*/  LDG.E R8, desc[UR6][R18.64] ;  /* 0x0000000612087981 */ /* 0x000f62000c1e1900 */
[----:B------:R-:W-:-:S05]  /*04f0*/  IMAD.WIDE R16, R2, 0x4, R18 ;  /* 0x0000000402107825 */ /* 0x000fca00078e0212 */
[----:B------:R1:W5:Y:S02]  /*0500*/  LDG.E R7, desc[UR6][R16.64] ;  /* 0x0000000610077981 */ /* 0x000364000c1e1900 */
[----:B-1----:R-:W-:-:S05]  /*0510*/  IMAD.WIDE R16, R2, 0x4, R16 ;  /* 0x0000000402107825 */ /* 0x002fca00078e0210 */
[----:B------:R1:W5:Y:S01]  /*0520*/  LDG.E R26, desc[UR6][R16.64] ;  /* 0x00000006101a7981 */ /* 0x000362000c1e1900 */
[C-C-:B------:R-:W-:Y:S02]  /*0530*/  IADD3 R27, PT, PT, R2.reuse, R27, R2.reuse ;  /* 0x0000001b021b7210 */ /* 0x140fe40007ffe002 */
[----:B------:R-:W-:Y:S02]  /*0540*/  I2FP.F32.S32 R21, R21 ;  /* 0x0000001500157245 */ /* 0x000fe40000201400 */
[----:B------:R-:W-:-:S05]  /*0550*/  IADD3 R27, PT, PT, R2, R27, R2 ;  /* 0x0000001b021b7210 */ /* 0x000fca0007ffe002 */
[----:B------:R-:W-:-:S05]  /*0560*/  IMAD.WIDE R18, R27, 0x4, R12 ;  /* 0x000000041b127825 */ /* 0x000fca00078e020c */
[----:B------:R0:W5:Y:S01]  /*0570*/  LDG.E R28, desc[UR6][R18.64] ;  /* 0x00000006121c7981 */ /* 0x000162000c1e1900 */
[----:B--2---:R-:W-:-:S04]  /*0580*/  FADD R20, R20, R21 ;  /* 0x0000001514147221 */ /* 0x004fc80000000000 */
[----:B-1----:R1:W2:Y:S02]  /*0590*/  F2I.TRUNC.NTZ R16, R20 ;  /* 0x0000001400107305 */ /* 0x0022a4000020f100 */
[----:B-1----:R-:W-:-:S05]  /*05a0*/  IMAD.WIDE R20, R2, 0x4, R18 ;  /* 0x0000000402147825 */ /* 0x002fca00078e0212 */
[----:B------:R1:W5:Y:S01]  /*05b0*/  LDG.E R29, desc[UR6][R20.64] ;  /* 0x00000006141d7981 */ /* 0x000362000c1e1900 */
[----:B--2---:R-:W-:-:S05]  /*05c0*/  I2FP.F32.S32 R16, R16 ;  /* 0x0000001000107245 */ /* 0x004fca0000201400 */
[----:B---3--:R-:W-:-:S04]  /*05d0*/  FADD R16, R25, R16 ;  /* 0x0000001019107221 */ /* 0x008fc80000000000 */
[----:B0-----:R0:W2:Y:S02]  /*05e0*/  F2I.TRUNC.NTZ R18, R16 ;  /* 0x0000001000127305 */ /* 0x0010a4000020f100 */
[----:B0-----:R-:W-:-:S05]  /*05f0*/  IMAD.WIDE R16, R2, 0x4, R20 ;  /* 0x0000000402107825 */ /* 0x001fca00078e0214 */
[----:B------:R0:W3:Y:S01]  /*0600*/  LDG.E R25, desc[UR6][R16.64] ;  /* 0x0000000610197981 */ /* 0x0000e2000c1e1900 */
[----:B--2---:R-:W-:-:S05]  /*0610*/  I2FP.F32.S32 R19, R18 ;  /* 0x0000001200137245 */ /* 0x004fca0000201400 */
[----:B----4-:R-:W-:Y:S01]  /*0620*/  FADD R6, R6, R19 ;  /* 0x0000001306067221 */ /* 0x010fe20000000000 */
[----:B------:R-:W-:-:S05]  /*0630*/  IMAD.WIDE R18, R2, 0x4, R16 ;  /* 0x0000000402127825 */ /* 0x000fca00078e0210 */
[----:B------:R-:W1:Y:S01]  /*0640*/  F2I.TRUNC.NTZ R6, R6 ;  /* 0x0000000600067305 */ /* 0x000e62000020f100 */
[----:B------:R-:W2:Y:S01]  /*0650*/  LDG.E R18, desc[UR6][R18.64] ;  /* 0x0000000612127981 */ /* 0x000ea2000c1e1900 */
[----:B------:R-:W-:-:S04]  /*0660*/  IADD3 R5, PT, PT, R5, 0x10, RZ ;  /* 0x0000001005057810 */ /* 0x000fc80007ffe0ff */
[----:B------:R-:W-:Y:S02]  /*0670*/  ISETP.GE.AND P1, PT, R5, -0xc, PT ;  /* 0xfffffff40500780c */ /* 0x000fe40003f26270 */
[----:B-1----:R-:W-:-:S05]  /*0680*/  I2FP.F32.S32 R21, R6 ;  /* 0x0000000600157245 */ /* 0x002fca0000201400 */
[----:B-----5:R-:W-:-:S06]  /*0690*/  FADD R21, R24, R21 ;  /* 0x0000001518157221 */ /* 0x020fcc0000000000 */
[----:B------:R-:W1:Y:S02]  /*06a0*/  F2I.TRUNC.NTZ R21, R21 ;  /* 0x0000001500157305 */ /* 0x000e64000020f100 */
[----:B-1----:R-:W-:-:S05]  /*06b0*/  I2FP.F32.S32 R20, R21 ;  /* 0x0000001500147245 */ /* 0x002fca0000201400 */
[----:B------:R-:W-:-:S06]  /*06c0*/  FADD R20, R23, R20 ;  /* 0x0000001417147221 */ /* 0x000fcc0000000000 */
[----:B------:R-:W0:Y:S02]  /*06d0*/  F2I.TRUNC.NTZ R20, R20 ;  /* 0x0000001400147305 */ /* 0x000e24000020f100 */
[----:B0-----:R-:W-:-:S05]  /*06e0*/  I2FP.F32.S32 R17, R20 ;  /* 0x0000001400117245 */ /* 0x001fca0000201400 */
        /* <DEDUP_REMOVED lines=11> */
[----:B0-----:R-:W-:Y:S02]  /*07a0*/  I2FP.F32.S32 R11, R9 ;  /* 0x00000009000b7245 */ /* 0x001fe40000201400 */
[----:B------:R-:W-:-:S03]  /*07b0*/  IADD3 R9, PT, PT, R2, R27, R2 ;  /* 0x0000001b02097210 */ /* 0x000fc60007ffe002 */
[----:B------:R-:W-:Y:S01]  /*07c0*/  FADD R8, R8, R11 ;  /* 0x0000000b08087221 */ /* 0x000fe20000000000 */
[----:B------:R-:W-:-:S05]  /*07d0*/  IADD3 R9, PT, PT, R2, R9, R2 ;  /* 0x0000000902097210 */ /* 0x000fca0007ffe002 */
        /* <DEDUP_REMOVED lines=14> */
[----:B---3--:R-:W-:-:S06]  /*08c0*/  FADD R8, R25, R8 ;  /* 0x0000000819087221 */ /* 0x008fcc0000000000 */
[----:B------:R-:W0:Y:S02]  /*08d0*/  F2I.TRUNC.NTZ R8, R8 ;  /* 0x0000000800087305 */ /* 0x000e24000020f100 */
[----:B0-----:R-:W-:-:S05]  /*08e0*/  I2FP.F32.S32 R7, R8 ;  /* 0x0000000800077245 */ /* 0x001fca0000201400 */
[----:B--2---:R-:W-:-:S04]  /*08f0*/  FADD R7, R18, R7 ;  /* 0x0000000712077221 */ /* 0x004fc80000000000 */
[----:B------:R2:W3:Y:S01]  /*0900*/  F2I.TRUNC.NTZ R21, R7 ;  /* 0x0000000700157305 */ /* 0x0004e2000020f100 */
[----:B------:R-:W-:Y:S05]  /*0910*/  @!P1 BRA `(.L_x_8) ;  /* 0xfffffff800949947 */ /* 0x000fea000383ffff */
.L_x_7:
[----:B------:R-:W-:Y:S05]  /*0920*/  BSYNC.RECONVERGENT B3 ;  /* 0x0000000000037941 */ /* 0x000fea0003800200 */
.L_x_6:
[----:B------:R-:W-:Y:S01]  /*0930*/  IMAD.MOV R6, RZ, RZ, -R5 ;  /* 0x000000ffff067224 */ /* 0x000fe200078e0a05 */
[----:B------:R-:W-:Y:S04]  /*0940*/  BSSY.RECONVERGENT B3, `(.L_x_9) ;  /* 0x0000032000037945 */ /* 0x000fe80003800200 */
[----:B------:R-:W-:-:S13]  /*0950*/  ISETP.GT.AND P1, PT, R6, 0x4, PT ;  /* 0x000000040600780c */ /* 0x000fda0003f24270 */
[----:B------:R-:W-:Y:S05]  /*0960*/  @!P1 BRA `(.L_x_10) ;  /* 0x0000000000bc9947 */ /* 0x000fea0003800000 */
[----:B--2---:R-:W1:Y:S02]  /*0970*/  LDC.64 R6, c[0x0][0x380] ;  /* 0x0000e000ff067b82 */ /* 0x004e640000000a00 */
[----:B-1----:R-:W-:-:S05]  /*0980*/  IMAD.WIDE R10, R9, 0x4, R6 ;  /* 0x00000004090a7825 */ /* 0x002fca00078e0206 */
[----:B------:R1:W2:Y:S01]  /*0990*/  LDG.E R12, desc[UR6][R10.64] ;  /* 0x000000060a0c7981 */ /* 0x0002a2000c1e1900 */
[----:B------:R-:W-:-:S05]  /*09a0*/  IMAD.WIDE R22, R2, 0x4, R10 ;  /* 0x0000000402167825 */ /* 0x000fca00078e020a */
[----:B------:R-:W4:Y:S01]  /*09b0*/  LDG.E R13, desc[UR6][R22.64] ;  /* 0x00000006160d7981 */ /* 0x000f22000c1e1900 */
[----:B------:R-:W-:-:S05]  /*09c0*/  IMAD.WIDE R24, R2, 0x4, R22 ;  /* 0x0000000402187825 */ /* 0x000fca00078e0216 */
[----:B------:R5:W4:Y:S01]  /*09d0*/  LDG.E R16, desc[UR6][R24.64] ;  /* 0x0000000618107981 */ /* 0x000b22000c1e1900 */
[----:B------:R-:W-:-:S05]  /*09e0*/  IMAD.WIDE R26, R2, 0x4, R24 ;  /* 0x00000004021a7825 */ /* 0x000fca00078e0218 */
[----:B------:R-:W4:Y:S01]  /*09f0*/  LDG.E R17, desc[UR6][R26.64] ;  /* 0x000000061a117981 */ /* 0x000f22000c1e1900 */
[----:B------:R-:W-:-:S04]  /*0a00*/  IADD3 R19, PT, PT, R2, R9, R2 ;  /* 0x0000000902137210 */ /* 0x000fc80007ffe002 */
[----:B------:R-:W-:-:S05]  /*0a10*/  IADD3 R19, PT, PT, R2, R19, R2 ;  /* 0x0000001302137210 */ /* 0x000fca0007ffe002 */
[----:B------:R-:W-:-:S05]  /*0a20*/  IMAD.WIDE R28, R19, 0x4, R6 ;  /* 0x00000004131c7825 */ /* 0x000fca00078e0206 */
[----:B------:R-:W4:Y:S01]  /*0a30*/  LDG.E R18, desc[UR6][R28.64] ;  /* 0x000000061c127981 */ /* 0x000f22000c1e1900 */
[----:B------:R-:W-:-:S05]  /*0a40*/  IMAD.WIDE R6, R2, 0x4, R28 ;  /* 0x0000000402067825 */ /* 0x000fca00078e021c */
[----:B------:R0:W4:Y:S01]  /*0a50*/  LDG.E R20, desc[UR6][R6.64] ;  /* 0x0000000606147981 */ /* 0x000122000c1e1900 */
[----:B------:R-:W-:-:S05]  /*0a60*/  IMAD.WIDE R8, R2, 0x4, R6 ;  /* 0x0000000402087825 */ /* 0x000fca00078e0206 */
[----:B------:R0:W4:Y:S01]  /*0a70*/  LDG.E R22, desc[UR6][R8.64] ;  /* 0x0000000608167981 */ /* 0x000122000c1e1900 */
[----:B-1----:R-:W-:-:S06]  /*0a80*/  IMAD.WIDE R10, R2, 0x4, R8 ;  /* 0x00000004020a7825 */ /* 0x002fcc00078e0208 */
[----:B------:R1:W4:Y:S01]  /*0a90*/  LDG.E R10, desc[UR6][R10.64] ;  /* 0x000000060a0a7981 */ /* 0x000322000c1e1900 */
[----:B---3--:R-:W-:Y:S01]  /*0aa0*/  I2FP.F32.S32 R21, R21 ;  /* 0x0000001500157245 */ /* 0x008fe20000201400 */
[----:B------:R-:W-:Y:S01]  /*0ab0*/  VIADD R5, R5, 0x8 ;  /* 0x0000000805057836 */ /* 0x000fe20000000000 */
[----:B------:R-:W-:-:S03]  /*0ac0*/  PLOP3.LUT P0, PT, PT, PT, PT, 0x8, 0x80 ;  /* 0x000000000080781c */ /* 0x000fc60003f0e170 */
[----:B--2---:R-:W-:-:S06]  /*0ad0*/  FADD R12, R12, R21 ;  /* 0x000000150c0c7221 */ /* 0x004fcc0000000000 */
[----:B------:R-:W5:Y:S02]  /*0ae0*/  F2I.TRUNC.NTZ R12, R12 ;  /* 0x0000000c000c7305 */ /* 0x000f64000020f100 */
[----:B-----5:R-:W-:-:S05]  /*0af0*/  I2FP.F32.S32 R24, R12 ;  /* 0x0000000c00187245 */ /* 0x020fca0000201400 */
[----:B----4-:R-:W-:-:S06]  /*0b00*/  FADD R13, R13, R24 ;  /* 0x000000180d0d7221 */ /* 0x010fcc0000000000 */
        /* <DEDUP_REMOVED lines=9> */
[----:B------:R-:W1:Y:S02]  /*0ba0*/  F2I.TRUNC.NTZ R9, R9 ;  /* 0x0000000900097305 */ /* 0x000e64000020f100 */
[----:B-1----:R-:W-:Y:S02]  /*0bb0*/  I2FP.F32.S32 R11, R9 ;  /* 0x00000009000b7245 */ /* 0x002fe40000201400 */
        /* <DEDUP_REMOVED lines=8> */
[----:B------:R-:W-:-:S04]  /*0c40*/  FADD R7, R10, R7 ;  /* 0x000000070a077221 */ /* 0x000fc80000000000 */
[----:B------:R1:W4:Y:S03]  /*0c50*/  F2I.TRUNC.NTZ R21, R7 ;  /* 0x0000000700157305 */ /* 0x000326000020f100 */
.L_x_10:
[----:B------:R-:W-:Y:S05]  /*0c60*/  BSYNC.RECONVERGENT B3 ;  /* 0x0000000000037941 */ /* 0x000fea0003800200 */
.L_x_9:
[----:B------:R-:W-:-:S13]  /*0c70*/  ISETP.NE.OR P0, PT, R5, RZ, P0 ;  /* 0x000000ff0500720c */ /* 0x000fda0000705670 */
[----:B------:R-:W-:Y:S05]  /*0c80*/  @!P0 BREAK.RELIABLE B0 ;  /* 0x0000000000008942 */ /* 0x000fea0003800100 */
[----:B------:R-:W-:Y:S05]  /*0c90*/  @!P0 BRA `(.L_x_3) ;  /* 0x0000000000688947 */ /* 0x000fea0003800000 */
.L_x_5:
[----:B------:R-:W-:Y:S05]  /*0ca0*/  BSYNC.RELIABLE B0 ;  /* 0x0000000000007941 */ /* 0x000fea0003800100 */
.L_x_4:
[----:B012---:R-:W-:-:S05]  /*0cb0*/  IMAD.WIDE R6, R9, 0x4, R14 ;  /* 0x0000000409067825 */ /* 0x007fca00078e020e */
[----:B------:R-:W2:Y:S01]  /*0cc0*/  LDG.E R8, desc[UR6][R6.64] ;  /* 0x0000000606087981 */ /* 0x000ea2000c1e1900 */
[----:B------:R-:W-:-:S05]  /*0cd0*/  IMAD.WIDE R10, R2, 0x4, R6 ;  /* 0x00000004020a7825 */ /* 0x000fca00078e0206 */
[----:B------:R-:W5:Y:S01]  /*0ce0*/  LDG.E R18, desc[UR6][R10.64] ;  /* 0x000000060a127981 */ /* 0x000f62000c1e1900 */
[----:B------:R-:W-:-:S05]  /*0cf0*/  IMAD.WIDE R12, R2, 0x4, R10 ;  /* 0x00000004020c7825 */ /* 0x000fca00078e020a */
[----:B------:R-:W5:Y:S01]  /*0d00*/  LDG.E R20, desc[UR6][R12.64] ;  /* 0x000000060c147981 */ /* 0x000f62000c1e1900 */
[----:B------:R-:W-:-:S06]  /*0d10*/  IMAD.WIDE R16, R2, 0x4, R12 ;  /* 0x0000000402107825 */ /* 0x000fcc00078e020c */
[----:B------:R-:W5:Y:S01]  /*0d20*/  LDG.E R16, desc[UR6][R16.64] ;  /* 0x0000000610107981 */ /* 0x000f62000c1e1900 */
[----:B---34-:R-:W-:Y:S02]  /*0d30*/  I2FP.F32.S32 R21, R21 ;  /* 0x0000001500157245 */ /* 0x018fe40000201400 */
[----:B------:R-:W-:Y:S02]  /*0d40*/  IADD3 R5, PT, PT, R5, 0x4, RZ ;  /* 0x0000000405057810 */ /* 0x000fe40007ffe0ff */
[C-C-:B------:R-:W-:Y:S02]  /*0d50*/  IADD3 R9, PT, PT, R2.reuse, R9, R2.reuse ;  /* 0x0000000902097210 */ /* 0x140fe40007ffe002 */
[----:B------:R-:W-:Y:S02]  /*0d60*/  ISETP.NE.AND P0, PT, R5, RZ, PT ;  /* 0x000000ff0500720c */ /* 0x000fe40003f05270 */
[----:B------:R-:W-:Y:S01]  /*0d70*/  IADD3 R9, PT, PT, R2, R9, R2 ;  /* 0x0000000902097210 */ /* 0x000fe20007ffe002 */
[----:B--2---:R-:W-:-:S06]  /*0d80*/  FADD R8, R8, R21 ;  /* 0x0000001508087221 */ /* 0x004fcc0000000000 */
[----:B------:R-:W0:Y:S02]  /*0d90*/  F2I.TRUNC.NTZ R8, R8 ;  /* 0x0000000800087305 */ /* 0x000e24000020f100 */
[----:B0-----:R-:W-:-:S05]  /*0da0*/  I2FP.F32.S32 R19, R8 ;  /* 0x0000000800137245 */ /* 0x001fca0000201400 */
[----:B-----5:R-:W-:-:S06]  /*0db0*/  FADD R18, R18, R19 ;  /* 0x0000001312127221 */ /* 0x020fcc0000000000 */
[----:B------:R-:W0:Y:S02]  /*0dc0*/  F2I.TRUNC.NTZ R18, R18 ;  /* 0x0000001200127305 */ /* 0x000e24000020f100 */
[----:B0-----:R-:W-:-:S05]  /*0dd0*/  I2FP.F32.S32 R7, R18 ;  /* 0x0000001200077245 */ /* 0x001fca0000201400 */
[----:B------:R-:W-:-:S06]  /*0de0*/  FADD R7, R20, R7 ;  /* 0x0000000714077221 */ /* 0x000fcc0000000000 */
[----:B------:R-:W0:Y:S02]  /*0df0*/  F2I.TRUNC.NTZ R7, R7 ;  /* 0x0000000700077305 */ /* 0x000e24000020f100 */
[----:B0-----:R-:W-:-:S05]  /*0e00*/  I2FP.F32.S32 R11, R7 ;  /* 0x00000007000b7245 */ /* 0x001fca0000201400 */
[----:B------:R-:W-:-:S04]  /*0e10*/  FADD R11, R16, R11 ;  /* 0x0000000b100b7221 */ /* 0x000fc80000000000 */
[----:B------:R0:W1:Y:S01]  /*0e20*/  F2I.TRUNC.NTZ R21, R11 ;  /* 0x0000000b00157305 */ /* 0x000062000020f100 */
[----:B------:R-:W-:Y:S05]  /*0e30*/  @P0 BRA `(.L_x_4) ;  /* 0xfffffffc009c0947 */ /* 0x000fea000383ffff */
.L_x_3:
[----:B------:R-:W-:Y:S05]  /*0e40*/  BSYNC.RECONVERGENT B1 ;  /* 0x0000000000017941 */ /* 0x000fea0003800200 */
.L_x_2:
[----:B------:R-:W-:-:S13]  /*0e50*/  ISETP.NE.AND P0, PT, R4, RZ, PT ;  /* 0x000000ff0400720c */ /* 0x000fda0003f05270 */
[----:B------:R-:W-:Y:S05]  /*0e60*/  @!P0 BRA `(.L_x_1) ;  /* 0x00000000002c8947 */ /* 0x000fea0003800000 */
[----:B-12---:R-:W1:Y:S01]  /*0e70*/  LDC.64 R6, c[0x0][0x380] ;  /* 0x0000e000ff067b82 */ /* 0x006e620000000a00 */
[----:B------:R-:W-:-:S07]  /*0e80*/  IMAD.MOV R8, RZ, RZ, -R4 ;  /* 0x000000ffff087224 */ /* 0x000fce00078e0a04 */
.L_x_11:
[----:B-1----:R-:W-:-:S06]  /*0e90*/  IMAD.WIDE R4, R9, 0x4, R6 ;  /* 0x0000000409047825 */ /* 0x002fcc00078e0206 */
[----:B------:R-:W2:Y:S01]  /*0ea0*/  LDG.E R4, desc[UR6][R4.64] ;  /* 0x0000000604047981 */ /* 0x000ea2000c1e1900 */
[----:B---34-:R-:W-:Y:S01]  /*0eb0*/  I2FP.F32.S32 R21, R21 ;  /* 0x0000001500157245 */ /* 0x018fe20000201400 */
[----:B------:R-:W-:Y:S01]  /*0ec0*/  VIADD R8, R8, 0x1 ;  /* 0x0000000108087836 */ /* 0x000fe20000000000 */
[----:B------:R-:W-:-:S04]  /*0ed0*/  IADD3 R9, PT, PT, R2, R9, RZ ;  /* 0x0000000902097210 */ /* 0x000fc80007ffe0ff */
[----:B------:R-:W-:Y:S01]  /*0ee0*/  ISETP.NE.AND P0, PT, R8, RZ, PT ;  /* 0x000000ff0800720c */ /* 0x000fe20003f05270 */
[----:B--2---:R-:W-:-:S06]  /*0ef0*/  FADD R21, R4, R21 ;  /* 0x0000001504157221 */ /* 0x004fcc0000000000 */
[----:B------:R-:W1:Y:S06]  /*0f00*/  F2I.TRUNC.NTZ R21, R21 ;  /* 0x0000001500157305 */ /* 0x000e6c000020f100 */
[----:B------:R-:W-:Y:S05]  /*0f10*/  @P0 BRA `(.L_x_11) ;  /* 0xfffffffc00dc0947 */ /* 0x000fea000383ffff */
.L_x_1:
[----:B------:R-:W-:Y:S05]  /*0f20*/  BSYNC.RECONVERGENT B2 ;  /* 0x0000000000027941 */ /* 0x000fea0003800200 */
.L_x_0:
[----:B------:R-:W-:Y:S05]  /*0f30*/  WARPSYNC.ALL ;  /* 0x0000000000007948 */ /* 0x000fea0003800000 */
[----:B------:R-:W5:Y:S01]  /*0f40*/  S2UR UR5, SR_CgaCtaId ;  /* 0x00000000000579c3 */ /* 0x000f620000008800 */
[----:B------:R-:W-:Y:S01]  /*0f50*/  UMOV UR4, 0x400 ;  /* 0x0000040000047882 */ /* 0x000fe20000000000 */
[C---:B------:R-:W-:Y:S02]  /*0f60*/  ISETP.GT.U32.AND P1, PT, R3.reuse, 0xff, PT ;  /* 0x000000ff0300780c */ /* 0x040fe40003f24070 */
[----:B------:R-:W-:Y:S01]  /*0f70*/  ISETP.NE.AND P0, PT, R3, RZ, PT ;  /* 0x000000ff0300720c */ /* 0x000fe20003f05270 */
[----:B-----5:R-:W-:-:S06]  /*0f80*/  ULEA UR4, UR5, UR4, 0x18 ;  /* 0x0000000405047291 */ /* 0x020fcc000f8ec0ff */
[----:B------:R-:W-:-:S05]  /*0f90*/  LEA R2, R3, UR4, 0x2 ;  /* 0x0000000403027c11 */ /* 0x000fca000f8e10ff */
[----:B-1-34-:R1:W-:Y:S01]  /*0fa0*/  STS [R2], R21 ;  /* 0x0000001502007388 */ /* 0x01a3e20000000800 */
[----:B------:R-:W-:Y:S06]  /*0fb0*/  BAR.SYNC.DEFER_BLOCKING 0x0 ;  /* 0x0000000000007b1d */ /* 0x000fec0000010000 */
[----:B------:R-:W-:Y:S05]  /*0fc0*/  @P1 BRA `(.L_x_12) ;  /* 0x0000000000381947 */ /* 0x000fea0003800000 */
[----:B------:R-:W-:-:S07]  /*0fd0*/  IMAD.MOV.U32 R4, RZ, RZ, 0x100 ;  /* 0x00000100ff047424 */ /* 0x000fce00078e00ff */
.L_x_13:
[----:B------:R-:W-:Y:S01]  /*0fe0*/  SHF.R.U32.HI R8, RZ, 0x1, R4 ;  /* 0x00000001ff087819 */ /* 0x000fe20000011604 */
[----:B------:R-:W-:Y:S05]  /*0ff0*/  WARPSYNC.ALL ;  /* 0x0000000000007948 */ /* 0x000fea0003800000 */
[CC--:B------:R-:W-:Y:S02]  /*1000*/  ISETP.GE.U32.AND P1, PT, R3.reuse, R8.reuse, PT ;  /* 0x000000080300720c */ /* 0x0c0fe40003f26070 */
[----:B------:R-:W-:-:S11]  /*1010*/  ISETP.LT.U32.AND P2, PT, R3, R8, PT ;  /* 0x000000080300720c */ /* 0x000fd60003f41070 */
[----:B------:R-:W-:Y:S01]  /*1020*/  @!P1 LEA R5, R8, R2, 0x2 ;  /* 0x0000000208059211 */ /* 0x000fe200078e10ff */
[----:B------:R-:W-:Y:S05]  /*1030*/  @!P1 LDS R6, [R2] ;  /* 0x0000000002069984 */ /* 0x000fea0000000800 */
[----:B------:R-:W2:Y:S02]  /*1040*/  @!P1 LDS R5, [R5] ;  /* 0x0000000005059984 */ /* 0x000ea40000000800 */
[----:B--2---:R-:W-:-:S05]  /*1050*/  @!P1 IMAD.IADD R7, R5, 0x1, R6 ;  /* 0x0000000105079824 */ /* 0x004fca00078e0206 */
[----:B------:R3:W-:Y:S01]  /*1060*/  @!P1 STS [R2], R7 ;  /* 0x0000000702009388 */ /* 0x0007e20000000800 */
[----:B------:R-:W-:Y:S01]  /*1070*/  BAR.SYNC.DEFER_BLOCKING 0x0 ;  /* 0x0000000000007b1d */ /* 0x000fe20000010000 */
[----:B------:R-:W-:Y:S02]  /*1080*/  ISETP.GT.U32.AND P1, PT, R4, 0x3, PT ;  /* 0x000000030400780c */ /* 0x000fe40003f24070 */
[----:B------:R-:W-:-:S11]  /*1090*/  MOV R4, R8 ;  /* 0x0000000800047202 */ /* 0x000fd60000000f00 */
[----:B---3--:R-:W-:Y:S05]  /*10a0*/  @P1 BRA P2, `(.L_x_13) ;  /* 0xfffffffc00cc1947 */ /* 0x008fea000103ffff */
.L_x_12:
[----:B------:R-:W-:Y:S05]  /*10b0*/  @P0 EXIT ;  /* 0x000000000000094d */ /* 0x000fea0003800000 */
[----:B------:R-:W3:Y:S01]  /*10c0*/  S2UR UR5, SR_CgaCtaId ;  /* 0x00000000000579c3 */ /* 0x000ee20000008800 */
[----:B------:R-:W-:-:S07]  /*10d0*/  UMOV UR4, 0x400 ;  /* 0x0000040000047882 */ /* 0x000fce0000000000 */
[----:B-1----:R-:W1:Y:S01]  /*10e0*/  LDC.64 R2, c[0x0][0x388] ;  /* 0x0000e200ff027b82 */ /* 0x002e620000000a00 */
[----:B---3--:R-:W-:Y:S01]  /*10f0*/  ULEA UR4, UR5, UR4, 0x18 ;  /* 0x0000000405047291 */ /* 0x008fe2000f8ec0ff */
[----:B-1----:R-:W-:-:S08]  /*1100*/  IMAD.WIDE.U32 R2, R0, 0x4, R2 ;  /* 0x0000000400027825 */ /* 0x002fd000078e0002 */
[----:B------:R-:W1:Y:S02]  /*1110*/  LDS R4, [UR4] ;  /* 0x00000004ff047984 */ /* 0x000e640008000800 */
[----:B-1----:R-:W-:-:S05]  /*1120*/  I2FP.F32.S32 R5, R4 ;  /* 0x0000000400057245 */ /* 0x002fca0000201400 */
[----:B------:R-:W-:Y:S01]  /*1130*/  STG.E desc[UR6][R2.64], R5 ;  /* 0x0000000502007986 */ /* 0x000fe2000c101906 */
[----:B------:R-:W-:Y:S05]  /*1140*/  EXIT ;  /* 0x000000000000794d */ /* 0x000fea0003800000 */
.L_x_14:
[----:B------:R-:W-:-:S00]  /*1150*/  BRA `(.L_x_14) ;  /* 0xfffffffc00fc7947 */ /* 0x000fc0000383ffff */
[----:B------:R-:W-:-:S00]  /*1160*/  NOP ;  /* 0x0000000000007918 */ /* 0x000fc00000000000 */
        /* <DEDUP_REMOVED lines=9> */
.L_x_15:


//--------------------- .nv.shared._Z9add_arrayPfS_ --------------------------
	.section	.nv.shared._Z9add_arrayPfS_,"aw",@nobits
	.sectionflags	@""
	.align	4
.nv.shared._Z9add_arrayPfS_:
	.zero		2048


//--------------------- .nv.shared.reserved.0     --------------------------
	.section	.nv.shared.reserved.0,"aw",@nobits
	.weak		__nv_reservedSMEM_offset_0_alias
	.size		__nv_reservedSMEM_offset_0_alias, 0, 64
	.other		__nv_reservedSMEM_offset_0_alias,@"STO_CUDA_RESERVED_SHARED STV_DEFAULT"
__nv_reservedSMEM_offset_0_alias:
	.zero		0
	.zero		64


//--------------------- .nv.constant0._Z9add_arrayPfS_ --------------------------
	.section	.nv.constant0._Z9add_arrayPfS_,"a",@progbits
	.sectionflags	@""
	.align	4
.nv.constant0._Z9add_arrayPfS_:
	.zero		912


//--------------------- SYMBOLS --------------------------

	.type		.nv.reservedSmem.offset0,@object
	.size		.nv.reservedSmem.offset0,0x4
	.type		.nv.reservedSmem.cap,@object
	.size		.nv.reservedSmem.cap,0x4
